	.headerflags	@"EF_CUDA_TEXMODE_UNIFIED EF_CUDA_64BIT_ADDRESS EF_CUDA_ACCELERATORS EF_CUDA_SM90 EF_CUDA_VIRTUAL_SM(EF_CUDA_SM90)"
	.elftype	@"ET_EXEC"


//--------------------- .nv.info                  --------------------------
	.section	.nv.info,"",@"SHT_CUDA_INFO"
	.align	4


	//----- nvinfo : EIATTR_REGCOUNT
	.align		4
        /*0000*/ 	.byte	0x04, 0x2f
        /*0002*/ 	.short	(.L_3 - .L_2)
	.align		4
.L_2:
        /*0004*/ 	.word	index@(triton_poi_fused__native_batch_norm_legit_no_training_add_convolution_max_pool2d_with_indices_relu_16)
        /*0008*/ 	.word	0x00000020


	//----- nvinfo : EIATTR_MIN_STACK_SIZE
	.align		4
.L_3:
        /*000c*/ 	.byte	0x04, 0x12
        /*000e*/ 	.short	(.L_5 - .L_4)
	.align		4
.L_4:
        /*0010*/ 	.word	index@(triton_poi_fused__native_batch_norm_legit_no_training_add_convolution_max_pool2d_with_indices_relu_16)
        /*0014*/ 	.word	0x00000000


	//----- nvinfo : EIATTR_FRAME_SIZE
	.align		4
.L_5:
        /*0018*/ 	.byte	0x04, 0x11
        /*001a*/ 	.short	(.L_7 - .L_6)
	.align		4
.L_6:
        /*001c*/ 	.word	index@(triton_poi_fused__native_batch_norm_legit_no_training_add_convolution_max_pool2d_with_indices_relu_16)
        /*0020*/ 	.word	0x00000000


	//----- nvinfo : EIATTR_MIN_STACK_SIZE
	.align		4
.L_7:
        /*0024*/ 	.byte	0x04, 0x12
        /*0026*/ 	.short	(.L_9 - .L_8)
	.align		4
.L_8:
        /*0028*/ 	.word	index@(triton_poi_fused__native_batch_norm_legit_no_training_add_convolution_max_pool2d_with_indices_relu_16)
        /*002c*/ 	.word	0x00000000
.L_9:


//--------------------- .nv.info.triton_poi_fused__native_batch_norm_legit_no_training_add_convolution_max_pool2d_with_indices_relu_16 --------------------------
	.section	.nv.info.triton_poi_fused__native_batch_norm_legit_no_training_add_convolution_max_pool2d_with_indices_relu_16,"",@"SHT_CUDA_INFO"
	.sectionflags	@""
	.align	4


	//----- nvinfo : EIATTR_CUDA_API_VERSION
	.align		4
        /*0000*/ 	.byte	0x04, 0x37
        /*0002*/ 	.short	(.L_11 - .L_10)
.L_10:
        /*0004*/ 	.word	0x0000007c


	//----- nvinfo : EIATTR_KPARAM_INFO
	.align		4
.L_11:
        /*0008*/ 	.byte	0x04, 0x17
        /*000a*/ 	.short	(.L_13 - .L_12)
.L_12:
        /*000c*/ 	.word	0x00000000
        /*0010*/ 	.short	0x0008
        /*0012*/ 	.short	0x0040
        /*0014*/ 	.byte	0x00, 0xf0, 0x11, 0x00


	//----- nvinfo : EIATTR_KPARAM_INFO
	.align		4
.L_13:
        /*0018*/ 	.byte	0x04, 0x17
        /*001a*/ 	.short	(.L_15 - .L_14)
.L_14:
        /*001c*/ 	.word	0x00000000
        /*0020*/ 	.short	0x0007
        /*0022*/ 	.short	0x0038
        /*0024*/ 	.byte	0x00, 0xf4, 0x21, 0x00


	//----- nvinfo : EIATTR_KPARAM_INFO
	.align		4
.L_15:
        /*0028*/ 	.byte	0x04, 0x17
        /*002a*/ 	.short	(.L_17 - .L_16)
.L_16:
        /*002c*/ 	.word	0x00000000
        /*0030*/ 	.short	0x0006
        /*0032*/ 	.short	0x0030
        /*0034*/ 	.byte	0x00, 0xf4, 0x21, 0x00


	//----- nvinfo : EIATTR_KPARAM_INFO
	.align		4
.L_17:
        /*0038*/ 	.byte	0x04, 0x17
        /*003a*/ 	.short	(.L_19 - .L_18)
.L_18:
        /*003c*/ 	.word	0x00000000
        /*0040*/ 	.short	0x0005
        /*0042*/ 	.short	0x0028
        /*0044*/ 	.byte	0x00, 0xf4, 0x21, 0x00


	//----- nvinfo : EIATTR_KPARAM_INFO
	.align		4
.L_19:
        /*0048*/ 	.byte	0x04, 0x17
        /*004a*/ 	.short	(.L_21 - .L_20)
.L_20:
        /*004c*/ 	.word	0x00000000
        /*0050*/ 	.short	0x0004
        /*0052*/ 	.short	0x0020
        /*0054*/ 	.byte	0x00, 0xf4, 0x21, 0x00


	//----- nvinfo : EIATTR_KPARAM_INFO
	.align		4
.L_21:
        /*0058*/ 	.byte	0x04, 0x17
        /*005a*/ 	.short	(.L_23 - .L_22)
.L_22:
        /*005c*/ 	.word	0x00000000
        /*0060*/ 	.short	0x0003
        /*0062*/ 	.short	0x0018
        /*0064*/ 	.byte	0x00, 0xf4, 0x21, 0x00


	//----- nvinfo : EIATTR_KPARAM_INFO
	.align		4
.L_23:
        /*0068*/ 	.byte	0x04, 0x17
        /*006a*/ 	.short	(.L_25 - .L_24)
.L_24:
        /*006c*/ 	.word	0x00000000
        /*0070*/ 	.short	0x0002
        /*0072*/ 	.short	0x0010
        /*0074*/ 	.byte	0x00, 0xf4, 0x21, 0x00


	//----- nvinfo : EIATTR_KPARAM_INFO
	.align		4
.L_25:
        /*0078*/ 	.byte	0x04, 0x17
        /*007a*/ 	.short	(.L_27 - .L_26)
.L_26:
        /*007c*/ 	.word	0x00000000
        /*0080*/ 	.short	0x0001
        /*0082*/ 	.short	0x0008
        /*0084*/ 	.byte	0x00, 0xf4, 0x21, 0x00


	//----- nvinfo : EIATTR_KPARAM_INFO
	.align		4
.L_27:
        /*0088*/ 	.byte	0x04, 0x17
        /*008a*/ 	.short	(.L_29 - .L_28)
.L_28:
        /*008c*/ 	.word	0x00000000
        /*0090*/ 	.short	0x0000
        /*0092*/ 	.short	0x0000
        /*0094*/ 	.byte	0x00, 0xf4, 0x21, 0x00


	//----- nvinfo : EIATTR_SPARSE_MMA_MASK
	.align		4
.L_29:
        /*0098*/ 	.byte	0x03, 0x50
        /*009a*/ 	.short	0x0000


	//----- nvinfo : EIATTR_MAXREG_COUNT
	.align		4
        /*009c*/ 	.byte	0x03, 0x1b
        /*009e*/ 	.short	0x00ff


	//----- nvinfo : EIATTR_EXIT_INSTR_OFFSETS
	.align		4
        /*00a0*/ 	.byte	0x04, 0x1c
        /*00a2*/ 	.short	(.L_31 - .L_30)


	//   ....[0]....
.L_30:
        /*00a4*/ 	.word	0x00000770


	//   ....[1]....
        /*00a8*/ 	.word	0x00000790


	//----- nvinfo : EIATTR_REQNTID
	.align		4
.L_31:
        /*00ac*/ 	.byte	0x04, 0x10
        /*00ae*/ 	.short	(.L_33 - .L_32)
.L_32:
        /*00b0*/ 	.word	0x00000080
        /*00b4*/ 	.word	0x00000001
        /*00b8*/ 	.word	0x00000001


	//----- nvinfo : EIATTR_CBANK_PARAM_SIZE
	.align		4
.L_33:
        /*00bc*/ 	.byte	0x03, 0x19
        /*00be*/ 	.short	0x0044


	//----- nvinfo : EIATTR_PARAM_CBANK
	.align		4
        /*00c0*/ 	.byte	0x04, 0x0a
        /*00c2*/ 	.short	(.L_35 - .L_34)
	.align		4
.L_34:
        /*00c4*/ 	.word	index@(.nv.constant0.triton_poi_fused__native_batch_norm_legit_no_training_add_convolution_max_pool2d_with_indices_relu_16)
        /*00c8*/ 	.short	0x0210
        /*00ca*/ 	.short	0x0044


	//----- nvinfo : EIATTR_SW_WAR
	.align		4
.L_35:
        /*00cc*/ 	.byte	0x04, 0x36
        /*00ce*/ 	.short	(.L_37 - .L_36)
.L_36:
        /*00d0*/ 	.word	0x00000008
.L_37:


//--------------------- .nv.callgraph             --------------------------
	.section	.nv.callgraph,"",@"SHT_CUDA_CALLGRAPH"
	.align	4
	.sectionentsize	8
	.align		4
        /*0000*/ 	.word	0x00000000
	.align		4
        /*0004*/ 	.word	0xffffffff
	.align		4
        /*0008*/ 	.word	0x00000000
	.align		4
        /*000c*/ 	.word	0xfffffffe
	.align		4
        /*0010*/ 	.word	0x00000000
	.align		4
        /*0014*/ 	.word	0xfffffffd
	.align		4
        /*0018*/ 	.word	0x00000000
	.align		4
        /*001c*/ 	.word	0xfffffffc


//--------------------- .nv.constant4             --------------------------
	.section	.nv.constant4,"a",@progbits
	.align	8
	.align		8
.nv.constant4:
        /*0000*/ 	.dword	_$_str
	.align		8
        /*0008*/ 	.dword	_$_str_$_2


//--------------------- .text.triton_poi_fused__native_batch_norm_legit_no_training_add_convolution_max_pool2d_with_indices_relu_16 --------------------------
	.section	.text.triton_poi_fused__native_batch_norm_legit_no_training_add_convolution_max_pool2d_with_indices_relu_16,"ax",@progbits
	.align	128
        .global         triton_poi_fused__native_batch_norm_legit_no_training_add_convolution_max_pool2d_with_indices_relu_16
        .type           triton_poi_fused__native_batch_norm_legit_no_training_add_convolution_max_pool2d_with_indices_relu_16,@function
        .size           triton_poi_fused__native_batch_norm_legit_no_training_add_convolution_max_pool2d_with_indices_relu_16,(.L_x_1 - triton_poi_fused__native_batch_norm_legit_no_training_add_convolution_max_pool2d_with_indices_relu_16)
        .other          triton_poi_fused__native_batch_norm_legit_no_training_add_convolution_max_pool2d_with_indices_relu_16,@"STO_CUDA_ENTRY STV_DEFAULT"
triton_poi_fused__native_batch_norm_legit_no_training_add_convolution_max_pool2d_with_indices_relu_16:
.text.triton_poi_fused__native_batch_norm_legit_no_training_add_convolution_max_pool2d_with_indices_relu_16:
[----:B------:R-:W0:Y:S01]  /*0000*/  LDC R1, c[0x0][0x28] ;  /* 0x00000a00ff017b82 */ /* 0x000e220000000800 */
[----:B------:R-:W1:Y:S07]  /*0010*/  S2R R0, SR_TID.X ;  /* 0x0000000000007919 */ /* 0x000e6e0000002100 */
[----:B------:R-:W2:Y:S01]  /*0020*/  LDC.64 R10, c[0x0][0x220] ;  /* 0x00008800ff0a7b82 */ /* 0x000ea20000000a00 */
[----:B------:R-:W-:Y:S01]  /*0030*/  CS2R R8, SRZ ;  /* 0x0000000000087805 */ /* 0x000fe2000001ff00 */
[----:B------:R-:W-:Y:S01]  /*0040*/  ULDC.64 UR4, c[0x0][0x208] ;  /* 0x0000820000047ab9 */ /* 0x000fe20000000a00 */
[----:B------:R-:W3:Y:S05]  /*0050*/  S2R R3, SR_CTAID.X ;  /* 0x0000000000037919 */ /* 0x000eea0000002500 */
[----:B------:R-:W4:Y:S08]  /*0060*/  LDC.64 R26, c[0x0][0x218] ;  /* 0x00008600ff1a7b82 */ /* 0x000f300000000a00 */
[----:B------:R-:W5:Y:S01]  /*0070*/  LDC.64 R24, c[0x0][0x238] ;  /* 0x00008e00ff187b82 */ /* 0x000f620000000a00 */
[----:B-1----:R-:W-:Y:S01]  /*0080*/  IMAD.SHL.U32 R0, R0, 0x2, RZ ;  /* 0x0000000200007824 */ /* 0x002fe200078e00ff */
[----:B---3--:R-:W-:-:S04]  /*0090*/  SHF.R.S32.HI R5, RZ, 0x17, R3 ;  /* 0x00000017ff057819 */ /* 0x008fc80000011403 */
[----:B------:R-:W-:Y:S02]  /*00a0*/  LOP3.LUT R0, R0, 0xfe, RZ, 0xc0, !PT ;  /* 0x000000fe00007812 */ /* 0x000fe400078ec0ff */
[----:B------:R-:W-:-:S03]  /*00b0*/  SGXT R5, R5, 0x1 ;  /* 0x000000010505781a */ /* 0x000fc60000000200 */
[----:B------:R-:W-:-:S05]  /*00c0*/  IMAD R0, R3, 0x100, R0 ;  /* 0x0000010003007824 */ /* 0x000fca00078e0200 */
[----:B------:R-:W-:Y:S02]  /*00d0*/  SHF.R.S32.HI R3, RZ, 0x1f, R0 ;  /* 0x0000001fff037819 */ /* 0x000fe40000011400 */
[-C--:B------:R-:W-:Y:S02]  /*00e0*/  LEA.HI R6, R5, R0.reuse, RZ, 0x5 ;  /* 0x0000000005067211 */ /* 0x080fe400078f28ff */
[----:B------:R-:W-:Y:S02]  /*00f0*/  LEA.HI R4, R3, R0, RZ, 0x2 ;  /* 0x0000000003047211 */ /* 0x000fe400078f10ff */
[----:B------:R-:W1:Y:S01]  /*0100*/  LDC.64 R2, c[0x0][0x230] ;  /* 0x00008c00ff027b82 */ /* 0x000e620000000a00 */
[----:B------:R-:W-:Y:S01]  /*0110*/  IMAD.SHL.U32 R7, R6, 0x4, RZ ;  /* 0x0000000406077824 */ /* 0x000fe200078e00ff */
[----:B------:R-:W-:Y:S02]  /*0120*/  SHF.R.S32.HI R5, RZ, 0x2, R4 ;  /* 0x00000002ff057819 */ /* 0x000fe40000011404 */
[----:B------:R-:W-:-:S02]  /*0130*/  LOP3.LUT R23, R4, 0xfffffffc, RZ, 0xc0, !PT ;  /* 0xfffffffc04177812 */ /* 0x000fc400078ec0ff */
[----:B------:R-:W-:Y:S02]  /*0140*/  LEA.HI R6, R5, R5, RZ, 0x3 ;  /* 0x0000000505067211 */ /* 0x000fe400078f18ff */
[----:B------:R-:W-:Y:S01]  /*0150*/  LOP3.LUT R4, R7, 0xffffff80, RZ, 0xc0, !PT ;  /* 0xffffff8007047812 */ /* 0x000fe200078ec0ff */
[----:B------:R-:W-:Y:S01]  /*0160*/  IMAD.IADD R23, R0, 0x1, -R23 ;  /* 0x0000000100177824 */ /* 0x000fe200078e0a17 */
[----:B------:R-:W-:Y:S02]  /*0170*/  LOP3.LUT R6, R6, 0x1ffffff8, RZ, 0xc0, !PT ;  /* 0x1ffffff806067812 */ /* 0x000fe400078ec0ff */
[----:B------:R-:W-:-:S03]  /*0180*/  ISETP.GE.AND P0, PT, R0, 0x400, PT ;  /* 0x000004000000780c */ /* 0x000fc60003f06270 */
[----:B------:R-:W-:Y:S02]  /*0190*/  IMAD.IADD R6, R5, 0x1, -R6 ;  /* 0x0000000105067824 */ /* 0x000fe400078e0a06 */
[----:B------:R-:W-:-:S04]  /*01a0*/  IMAD.IADD R5, R23, 0x1, R4 ;  /* 0x0000000117057824 */ /* 0x000fc800078e0204 */
[----:B------:R-:W-:Y:S01]  /*01b0*/  IMAD R21, R6, 0x8, R5 ;  /* 0x0000000806157824 */ /* 0x000fe200078e0205 */
[----:B------:R-:W-:Y:S02]  /*01c0*/  CS2R R4, SRZ ;  /* 0x0000000000047805 */ /* 0x000fe4000001ff00 */
[----:B------:R-:W-:Y:S01]  /*01d0*/  CS2R R6, SRZ ;  /* 0x0000000000067805 */ /* 0x000fe2000001ff00 */
[----:B-1----:R-:W-:-:S04]  /*01e0*/  IMAD.WIDE R18, R23, 0x4, R2 ;  /* 0x0000000417127825 */ /* 0x002fc800078e0202 */
[C---:B------:R-:W-:Y:S02]  /*01f0*/  VIADD R15, R21.reuse, 0x4 ;  /* 0x00000004150f7836 */ /* 0x040fe40000000000 */
[--C-:B--2---:R-:W-:Y:S01]  /*0200*/  IMAD.WIDE R12, R21, 0x4, R10.reuse ;  /* 0x00000004150c7825 */ /* 0x104fe200078e020a */
[----:B------:R-:W-:Y:S01]  /*0210*/  CS2R R2, SRZ ;  /* 0x0000000000027805 */ /* 0x000fe2000001ff00 */
[----:B------:R1:W2:Y:S02]  /*0220*/  @!P0 LDG.E.EL.64 R6, desc[UR4][R18.64] ;  /* 0x0000000412068981 */ /* 0x0002a4000c2e1b00 */
[----:B------:R-:W-:Y:S02]  /*0230*/  IMAD.WIDE R14, R15, 0x4, R10 ;  /* 0x000000040f0e7825 */ /* 0x000fe400078e020a */
[----:B------:R-:W3:Y:S02]  /*0240*/  @!P0 LDG.E.64 R4, desc[UR4][R12.64] ;  /* 0x000000040c048981 */ /* 0x000ee4000c1e1b00 */
[----:B------:R-:W-:-:S02]  /*0250*/  VIADD R17, R21, 0x40 ;  /* 0x0000004015117836 */ /* 0x000fc40000000000 */
[----:B------:R4:W3:Y:S02]  /*0260*/  @!P0 LDG.E.64 R8, desc[UR4][R14.64] ;  /* 0x000000040e088981 */ /* 0x0008e4000c1e1b00 */
[--C-:B------:R-:W-:Y:S01]  /*0270*/  IMAD.WIDE R16, R17, 0x4, R10.reuse ;  /* 0x0000000411107825 */ /* 0x100fe200078e020a */
[----:B-1----:R-:W1:Y:S03]  /*0280*/  LDC.64 R18, c[0x0][0x210] ;  /* 0x00008400ff127b82 */ /* 0x002e660000000a00 */
[----:B------:R-:W-:Y:S01]  /*0290*/  VIADD R29, R21, 0x44 ;  /* 0x00000044151d7836 */ /* 0x000fe20000000000 */
[----:B------:R-:W2:Y:S03]  /*02a0*/  @!P0 LDG.E.64 R2, desc[UR4][R16.64] ;  /* 0x0000000410028981 */ /* 0x000ea6000c1e1b00 */
[----:B------:R-:W-:Y:S01]  /*02b0*/  IMAD.WIDE R28, R29, 0x4, R10 ;  /* 0x000000041d1c7825 */ /* 0x000fe200078e020a */
[----:B------:R-:W-:Y:S01]  /*02c0*/  CS2R R10, SRZ ;  /* 0x00000000000a7805 */ /* 0x000fe2000001ff00 */
[----:B------:R-:W5:Y:S05]  /*02d0*/  LDC.64 R20, c[0x0][0x228] ;  /* 0x00008a00ff147b82 */ /* 0x000f6a0000000a00 */
[----:B------:R5:W2:Y:S03]  /*02e0*/  @!P0 LDG.E.64 R10, desc[UR4][R28.64] ;  /* 0x000000041c0a8981 */ /* 0x000aa6000c1e1b00 */
[----:B0---4-:R-:W0:Y:S01]  /*02f0*/  LDC.64 R14, c[0x0][0x240] ;  /* 0x00009000ff0e7b82 */ /* 0x011e220000000a00 */
[----:B------:R-:W-:Y:S01]  /*0300*/  CS2R R12, SRZ ;  /* 0x00000000000c7805 */ /* 0x000fe2000001ff00 */
[----:B------:R-:W-:-:S04]  /*0310*/  IMAD.WIDE R26, R23, 0x4, R26 ;  /* 0x00000004171a7825 */ /* 0x000fc800078e021a */
[----:B-1----:R-:W-:Y:S01]  /*0320*/  IMAD.WIDE R18, R0, 0x4, R18 ;  /* 0x0000000400127825 */ /* 0x002fe200078e0212 */
[----:B------:R1:W4:Y:S03]  /*0330*/  @!P0 LDG.E.EL.64 R12, desc[UR4][R26.64] ;  /* 0x000000041a0c8981 */ /* 0x000326000c2e1b00 */
[----:B-----5:R-:W-:Y:S01]  /*0340*/  IMAD.WIDE R28, R23, 0x4, R20 ;  /* 0x00000004171c7825 */ /* 0x020fe200078e0214 */
[----:B------:R-:W-:Y:S02]  /*0350*/  CS2R R20, SRZ ;  /* 0x0000000000147805 */ /* 0x000fe4000001ff00 */
[----:B------:R-:W-:-:S04]  /*0360*/  CS2R R16, SRZ ;  /* 0x0000000000107805 */ /* 0x000fc8000001ff00 */
[----:B------:R-:W4:Y:S01]  /*0370*/  @!P0 LDG.E.64 R20, desc[UR4][R18.64] ;  /* 0x0000000412148981 */ /* 0x000f22000c1e1b00 */
[C---:B-1----:R-:W-:Y:S01]  /*0380*/  IMAD.WIDE R26, R23.reuse, 0x4, R24 ;  /* 0x00000004171a7825 */ /* 0x042fe200078e0218 */
[----:B------:R-:W-:Y:S02]  /*0390*/  CS2R R24, SRZ ;  /* 0x0000000000187805 */ /* 0x000fe4000001ff00 */
[----:B------:R-:W5:Y:S01]  /*03a0*/  @!P0 LDG.E.EL.64 R16, desc[UR4][R28.64] ;  /* 0x000000041c108981 */ /* 0x000f62000c2e1b00 */
[----:B0-----:R-:W-:Y:S01]  /*03b0*/  IMAD.WIDE R22, R23, 0x4, R14 ;  /* 0x0000000417167825 */ /* 0x001fe200078e020e */
[----:B------:R-:W-:Y:S02]  /*03c0*/  CS2R R14, SRZ ;  /* 0x00000000000e7805 */ /* 0x000fe4000001ff00 */
[----:B------:R-:W5:Y:S04]  /*03d0*/  @!P0 LDG.E.EL.64 R24, desc[UR4][R26.64] ;  /* 0x000000041a188981 */ /* 0x000f68000c2e1b00 */
[----:B------:R-:W5:Y:S01]  /*03e0*/  @!P0 LDG.E.EL.64 R14, desc[UR4][R22.64] ;  /* 0x00000004160e8981 */ /* 0x000f62000c2e1b00 */
[----:B---3--:R-:W-:-:S02]  /*03f0*/  FSETP.GT.AND P1, PT, R9, R5, PT ;  /* 0x000000050900720b */ /* 0x008fc40003f24000 */
[----:B------:R-:W-:Y:S01]  /*0400*/  FSETP.NAN.AND P2, PT, R9, R9, PT ;  /* 0x000000090900720b */ /* 0x000fe20003f48000 */
[----:B--2---:R-:W-:Y:S01]  /*0410*/  FADD R6, R6, 9.9999997473787516356e-06 ;  /* 0x3727c5ac06067421 */ /* 0x004fe20000000000 */
[----:B------:R-:W-:Y:S01]  /*0420*/  FADD R7, R7, 9.9999997473787516356e-06 ;  /* 0x3727c5ac07077421 */ /* 0x000fe20000000000 */
[----:B------:R-:W-:-:S04]  /*0430*/  FSETP.NAN.AND P3, PT, R3, R3, PT ;  /* 0x000000030300720b */ /* 0x000fc80003f68000 */
[----:B------:R-:W0:Y:S04]  /*0440*/  MUFU.SQRT R6, R6 ;  /* 0x0000000600067308 */ /* 0x000e280000002000 */
[----:B------:R-:W-:-:S04]  /*0450*/  @!P1 FSEL R9, R9, R5, P2 ;  /* 0x0000000509099208 */ /* 0x000fc80001000000 */
[----:B------:R-:W1:Y:S01]  /*0460*/  MUFU.SQRT R7, R7 ;  /* 0x0000000700077308 */ /* 0x000e620000002000 */
[----:B------:R-:W-:Y:S02]  /*0470*/  FSETP.GEU.AND P2, PT, R9, R3, PT ;  /* 0x000000030900720b */ /* 0x000fe40003f4e000 */
[----:B------:R-:W-:Y:S02]  /*0480*/  FSETP.NAN.AND P1, PT, R11, R11, PT ;  /* 0x0000000b0b00720b */ /* 0x000fe40003f28000 */
[----:B------:R-:W-:Y:S02]  /*0490*/  @!P3 FSEL R3, R3, R9, !P2 ;  /* 0x000000090303b208 */ /* 0x000fe40005000000 */
[C---:B------:R-:W-:Y:S02]  /*04a0*/  FSETP.GT.AND P2, PT, R8.reuse, R4, PT ;  /* 0x000000040800720b */ /* 0x040fe40003f44000 */
[----:B------:R-:W-:Y:S02]  /*04b0*/  FSETP.GEU.AND P3, PT, R3, R11, PT ;  /* 0x0000000b0300720b */ /* 0x000fe40003f6e000 */
[----:B------:R-:W-:-:S02]  /*04c0*/  FSETP.NAN.AND P6, PT, R8, R8, PT ;  /* 0x000000080800720b */ /* 0x000fc40003fc8000 */
[----:B0-----:R-:W-:-:S03]  /*04d0*/  FSETP.GT.AND P4, PT, R6, 8.50705917302346158658e+37, PT ;  /* 0x7e8000000600780b */ /* 0x001fc60003f84000 */
[----:B------:R-:W-:Y:S02]  /*04e0*/  @!P1 FSEL R11, R11, R3, !P3 ;  /* 0x000000030b0b9208 */ /* 0x000fe40005800000 */
[C---:B-1----:R-:W-:Y:S02]  /*04f0*/  FSETP.GT.AND P3, PT, R7.reuse, 8.50705917302346158658e+37, PT ;  /* 0x7e8000000700780b */ /* 0x042fe40003f64000 */
[----:B------:R-:W-:Y:S02]  /*0500*/  FSETP.NAN.AND P1, PT, R2, R2, PT ;  /* 0x000000020200720b */ /* 0x000fe40003f28000 */
[----:B------:R-:W-:Y:S02]  /*0510*/  @!P2 FSEL R8, R8, R4, P6 ;  /* 0x000000040808a208 */ /* 0x000fe40003000000 */
[----:B------:R-:W-:Y:S02]  /*0520*/  FSETP.GEU.AND P5, PT, R6, 1.175494350822287508e-38, PT ;  /* 0x008000000600780b */ /* 0x000fe40003fae000 */
[----:B------:R-:W-:-:S02]  /*0530*/  FSETP.GEU.AND P2, PT, R7, 1.175494350822287508e-38, PT ;  /* 0x008000000700780b */ /* 0x000fc40003f4e000 */
[----:B------:R-:W-:Y:S01]  /*0540*/  FSETP.GEU.AND P6, PT, R8, R2, PT ;  /* 0x000000020800720b */ /* 0x000fe20003fce000 */
[----:B------:R-:W-:Y:S02]  /*0550*/  @P4 FMUL R6, R6, 0.25 ;  /* 0x3e80000006064820 */ /* 0x000fe40000400000 */
[----:B------:R-:W-:Y:S02]  /*0560*/  @P3 FMUL R7, R7, 0.25 ;  /* 0x3e80000007073820 */ /* 0x000fe40000400000 */
[----:B------:R-:W-:Y:S02]  /*0570*/  @!P1 FSEL R2, R2, R8, !P6 ;  /* 0x0000000802029208 */ /* 0x000fe40007000000 */
[-C--:B------:R-:W-:Y:S02]  /*0580*/  FSETP.NAN.AND P1, PT, R10, R10.reuse, PT ;  /* 0x0000000a0a00720b */ /* 0x080fe40003f28000 */
[----:B------:R-:W-:Y:S02]  /*0590*/  @!P5 FMUL R6, R6, 16777216 ;  /* 0x4b8000000606d820 */ /* 0x000fe40000400000 */
[----:B------:R-:W-:Y:S01]  /*05a0*/  @!P2 FMUL R7, R7, 16777216 ;  /* 0x4b8000000707a820 */ /* 0x000fe20000400000 */
[----:B------:R-:W-:Y:S01]  /*05b0*/  IMAD.MOV.U32 R8, RZ, RZ, 0x3e800000 ;  /* 0x3e800000ff087424 */ /* 0x000fe200078e00ff */
[----:B------:R-:W-:-:S02]  /*05c0*/  FSETP.GEU.AND P6, PT, R2, R10, PT ;  /* 0x0000000a0200720b */ /* 0x000fc40003fce000 */
[----:B------:R-:W0:Y:S02]  /*05d0*/  MUFU.RCP R6, R6 ;  /* 0x0000000600067308 */ /* 0x000e240000001000 */
[----:B------:R-:W-:-:S06]  /*05e0*/  FSEL R9, R8, 1, P4 ;  /* 0x3f80000008097808 */ /* 0x000fcc0002000000 */
[----:B------:R-:W1:Y:S01]  /*05f0*/  MUFU.RCP R7, R7 ;  /* 0x0000000700077308 */ /* 0x000e620000001000 */
[----:B------:R-:W-:Y:S01]  /*0600*/  @!P1 FSEL R10, R10, R2, !P6 ;  /* 0x000000020a0a9208 */ /* 0x000fe20007000000 */
[----:B----4-:R-:W-:Y:S01]  /*0610*/  FADD R5, R12, R20 ;  /* 0x000000140c057221 */ /* 0x010fe20000000000 */
[----:B------:R-:W-:Y:S01]  /*0620*/  FSEL R8, R8, 1, P3 ;  /* 0x3f80000008087808 */ /* 0x000fe20001800000 */
[----:B------:R-:W-:Y:S01]  /*0630*/  FADD R4, R13, R21 ;  /* 0x000000150d047221 */ /* 0x000fe20000000000 */
[----:B------:R-:W2:Y:S01]  /*0640*/  LDC.64 R2, c[0x0][0x248] ;  /* 0x00009200ff027b82 */ /* 0x000ea20000000a00 */
[----:B------:R-:W-:Y:S01]  /*0650*/  @!P5 FMUL R9, R9, 16777216 ;  /* 0x4b8000000909d820 */ /* 0x000fe20000400000 */
[----:B------:R-:W-:Y:S01]  /*0660*/  FADD R10, R5, R10 ;  /* 0x0000000a050a7221 */ /* 0x000fe20000000000 */
[----:B------:R-:W-:Y:S01]  /*0670*/  @!P2 FMUL R8, R8, 16777216 ;  /* 0x4b8000000808a820 */ /* 0x000fe20000400000 */
[----:B------:R-:W-:Y:S01]  /*0680*/  FADD R11, R4, R11 ;  /* 0x0000000b040b7221 */ /* 0x000fe20000000000 */
[----:B0-----:R-:W-:Y:S01]  /*0690*/  FMUL R9, R6, R9 ;  /* 0x0000000906097220 */ /* 0x001fe20000400000 */
[----:B-----5:R-:W-:-:S02]  /*06a0*/  FADD R16, R10, -R16 ;  /* 0x800000100a107221 */ /* 0x020fc40000000000 */
[----:B------:R-:W-:Y:S01]  /*06b0*/  FADD R17, R11, -R17 ;  /* 0x800000110b117221 */ /* 0x000fe20000000000 */
[----:B-1----:R-:W-:Y:S01]  /*06c0*/  FMUL R8, R7, R8 ;  /* 0x0000000807087220 */ /* 0x002fe20000400000 */
[----:B------:R-:W-:-:S03]  /*06d0*/  FMUL R9, R16, R9 ;  /* 0x0000000910097220 */ /* 0x000fc60000400000 */
[----:B------:R-:W-:Y:S01]  /*06e0*/  FMUL R8, R17, R8 ;  /* 0x0000000811087220 */ /* 0x000fe20000400000 */
[----:B------:R-:W-:-:S03]  /*06f0*/  FFMA R9, R9, R24, R14 ;  /* 0x0000001809097223 */ /* 0x000fc6000000000e */
[----:B------:R-:W-:Y:S01]  /*0700*/  FFMA R8, R8, R25, R15 ;  /* 0x0000001908087223 */ /* 0x000fe2000000000f */
[----:B------:R0:W-:Y:S01]  /*0710*/  @!P0 STG.E.64 desc[UR4][R18.64], R10 ;  /* 0x0000000a12008986 */ /* 0x0001e2000c101b04 */
[----:B------:R-:W-:-:S03]  /*0720*/  FSETP.GEU.AND P1, PT, R9, RZ, PT ;  /* 0x000000ff0900720b */ /* 0x000fc60003f2e000 */
[----:B------:R-:W-:Y:S01]  /*0730*/  FSETP.GEU.AND P2, PT, R8, RZ, PT ;  /* 0x000000ff0800720b */ /* 0x000fe20003f4e000 */
[----:B--2---:R-:W-:Y:S01]  /*0740*/  IMAD.WIDE R2, R0, 0x4, R2 ;  /* 0x0000000400027825 */ /* 0x004fe200078e0202 */
[----:B------:R-:W-:Y:S02]  /*0750*/  FSEL R4, R9, RZ, P1 ;  /* 0x000000ff09047208 */ /* 0x000fe40000800000 */
[----:B------:R-:W-:Y:S01]  /*0760*/  FSEL R5, R8, RZ, P2 ;  /* 0x000000ff08057208 */ /* 0x000fe20001000000 */
[----:B0-----:R-:W-:Y:S08]  /*0770*/  @P0 EXIT ;  /* 0x000000000000094d */ /* 0x001ff00003800000 */
[----:B------:R-:W-:Y:S01]  /*0780*/  STG.E.64 desc[UR4][R2.64], R4 ;  /* 0x0000000402007986 */ /* 0x000fe2000c101b04 */
[----:B------:R-:W-:Y:S05]  /*0790*/  EXIT ;  /* 0x000000000000794d */ /* 0x000fea0003800000 */
.L_x_0:
[----:B------:R-:W-:-:S00]  /*07a0*/  BRA `(.L_x_0) ;  /* 0xfffffffc00fc7947 */ /* 0x000fc0000383ffff */
[----:B------:R-:W-:-:S00]  /*07b0*/  NOP ;  /* 0x0000000000007918 */ /* 0x000fc00000000000 */
        /* <DEDUP_REMOVED lines=12> */
.L_x_1:


//--------------------- .nv.global.init           --------------------------
	.section	.nv.global.init,"aw",@progbits
.nv.global.init:
	.type		_$_str,@object
	.size		_$_str,(_$_str_$_2 - _$_str)
_$_str:
        /*0000*/ 	.byte	0x5f, 0x5f, 0x43, 0x55, 0x44, 0x41, 0x5f, 0x46, 0x54, 0x5a, 0x00
	.type		_$_str_$_2,@object
	.size		_$_str_$_2,(.L_1 - _$_str_$_2)
_$_str_$_2:
        /*000b*/ 	.byte	0x5f, 0x5f, 0x43, 0x55, 0x44, 0x41, 0x5f, 0x50, 0x52, 0x45, 0x43, 0x5f, 0x53, 0x51, 0x52, 0x54
        /*001b*/ 	.byte	0x00
.L_1:


//--------------------- .nv.constant0.triton_poi_fused__native_batch_norm_legit_no_training_add_convolution_max_pool2d_with_indices_relu_16 --------------------------
	.section	.nv.constant0.triton_poi_fused__native_batch_norm_legit_no_training_add_convolution_max_pool2d_with_indices_relu_16,"a",@progbits
	.sectionflags	@""
	.align	4
.nv.constant0.triton_poi_fused__native_batch_norm_legit_no_training_add_convolution_max_pool2d_with_indices_relu_16:
	.zero		596
